	.headerflags	@"EF_CUDA_TEXMODE_UNIFIED EF_CUDA_64BIT_ADDRESS EF_CUDA_ACCELERATORS EF_CUDA_SM90 EF_CUDA_VIRTUAL_SM(EF_CUDA_SM90)"
	.elftype	@"ET_EXEC"


//--------------------- .nv.info                  --------------------------
	.section	.nv.info,"",@"SHT_CUDA_INFO"
	.align	4


	//----- nvinfo : EIATTR_REGCOUNT
	.align		4
        /*0000*/ 	.byte	0x04, 0x2f
        /*0002*/ 	.short	(.L_1 - .L_0)
	.align		4
.L_0:
        /*0004*/ 	.word	index@(triton_poi_fused_add_3)
        /*0008*/ 	.word	0x00000016


	//----- nvinfo : EIATTR_MIN_STACK_SIZE
	.align		4
.L_1:
        /*000c*/ 	.byte	0x04, 0x12
        /*000e*/ 	.short	(.L_3 - .L_2)
	.align		4
.L_2:
        /*0010*/ 	.word	index@(triton_poi_fused_add_3)
        /*0014*/ 	.word	0x00000000


	//----- nvinfo : EIATTR_FRAME_SIZE
	.align		4
.L_3:
        /*0018*/ 	.byte	0x04, 0x11
        /*001a*/ 	.short	(.L_5 - .L_4)
	.align		4
.L_4:
        /*001c*/ 	.word	index@(triton_poi_fused_add_3)
        /*0020*/ 	.word	0x00000000


	//----- nvinfo : EIATTR_MIN_STACK_SIZE
	.align		4
.L_5:
        /*0024*/ 	.byte	0x04, 0x12
        /*0026*/ 	.short	(.L_7 - .L_6)
	.align		4
.L_6:
        /*0028*/ 	.word	index@(triton_poi_fused_add_3)
        /*002c*/ 	.word	0x00000000
.L_7:


//--------------------- .nv.info.triton_poi_fused_add_3 --------------------------
	.section	.nv.info.triton_poi_fused_add_3,"",@"SHT_CUDA_INFO"
	.sectionflags	@""
	.align	4


	//----- nvinfo : EIATTR_CUDA_API_VERSION
	.align		4
        /*0000*/ 	.byte	0x04, 0x37
        /*0002*/ 	.short	(.L_9 - .L_8)
.L_8:
        /*0004*/ 	.word	0x0000007c


	//----- nvinfo : EIATTR_KPARAM_INFO
	.align		4
.L_9:
        /*0008*/ 	.byte	0x04, 0x17
        /*000a*/ 	.short	(.L_11 - .L_10)
.L_10:
        /*000c*/ 	.word	0x00000000
        /*0010*/ 	.short	0x0006
        /*0012*/ 	.short	0x0030
        /*0014*/ 	.byte	0x00, 0xf0, 0x11, 0x00


	//----- nvinfo : EIATTR_KPARAM_INFO
	.align		4
.L_11:
        /*0018*/ 	.byte	0x04, 0x17
        /*001a*/ 	.short	(.L_13 - .L_12)
.L_12:
        /*001c*/ 	.word	0x00000000
        /*0020*/ 	.short	0x0005
        /*0022*/ 	.short	0x0028
        /*0024*/ 	.byte	0x00, 0xf4, 0x21, 0x00


	//----- nvinfo : EIATTR_KPARAM_INFO
	.align		4
.L_13:
        /*0028*/ 	.byte	0x04, 0x17
        /*002a*/ 	.short	(.L_15 - .L_14)
.L_14:
        /*002c*/ 	.word	0x00000000
        /*0030*/ 	.short	0x0004
        /*0032*/ 	.short	0x0020
        /*0034*/ 	.byte	0x00, 0xf4, 0x21, 0x00


	//----- nvinfo : EIATTR_KPARAM_INFO
	.align		4
.L_15:
        /*0038*/ 	.byte	0x04, 0x17
        /*003a*/ 	.short	(.L_17 - .L_16)
.L_16:
        /*003c*/ 	.word	0x00000000
        /*0040*/ 	.short	0x0003
        /*0042*/ 	.short	0x0018
        /*0044*/ 	.byte	0x00, 0xf4, 0x21, 0x00


	//----- nvinfo : EIATTR_KPARAM_INFO
	.align		4
.L_17:
        /*0048*/ 	.byte	0x04, 0x17
        /*004a*/ 	.short	(.L_19 - .L_18)
.L_18:
        /*004c*/ 	.word	0x00000000
        /*0050*/ 	.short	0x0002
        /*0052*/ 	.short	0x0010
        /*0054*/ 	.byte	0x00, 0xf4, 0x21, 0x00


	//----- nvinfo : EIATTR_KPARAM_INFO
	.align		4
.L_19:
        /*0058*/ 	.byte	0x04, 0x17
        /*005a*/ 	.short	(.L_21 - .L_20)
.L_20:
        /*005c*/ 	.word	0x00000000
        /*0060*/ 	.short	0x0001
        /*0062*/ 	.short	0x0008
        /*0064*/ 	.byte	0x00, 0xf4, 0x21, 0x00


	//----- nvinfo : EIATTR_KPARAM_INFO
	.align		4
.L_21:
        /*0068*/ 	.byte	0x04, 0x17
        /*006a*/ 	.short	(.L_23 - .L_22)
.L_22:
        /*006c*/ 	.word	0x00000000
        /*0070*/ 	.short	0x0000
        /*0072*/ 	.short	0x0000
        /*0074*/ 	.byte	0x00, 0xf4, 0x21, 0x00


	//----- nvinfo : EIATTR_SPARSE_MMA_MASK
	.align		4
.L_23:
        /*0078*/ 	.byte	0x03, 0x50
        /*007a*/ 	.short	0x0000


	//----- nvinfo : EIATTR_MAXREG_COUNT
	.align		4
        /*007c*/ 	.byte	0x03, 0x1b
        /*007e*/ 	.short	0x00ff


	//----- nvinfo : EIATTR_EXIT_INSTR_OFFSETS
	.align		4
        /*0080*/ 	.byte	0x04, 0x1c
        /*0082*/ 	.short	(.L_25 - .L_24)


	//   ....[0]....
.L_24:
        /*0084*/ 	.word	0x00000270


	//   ....[1]....
        /*0088*/ 	.word	0x00000290


	//----- nvinfo : EIATTR_REQNTID
	.align		4
.L_25:
        /*008c*/ 	.byte	0x04, 0x10
        /*008e*/ 	.short	(.L_27 - .L_26)
.L_26:
        /*0090*/ 	.word	0x00000080
        /*0094*/ 	.word	0x00000001
        /*0098*/ 	.word	0x00000001


	//----- nvinfo : EIATTR_CBANK_PARAM_SIZE
	.align		4
.L_27:
        /*009c*/ 	.byte	0x03, 0x19
        /*009e*/ 	.short	0x0034


	//----- nvinfo : EIATTR_PARAM_CBANK
	.align		4
        /*00a0*/ 	.byte	0x04, 0x0a
        /*00a2*/ 	.short	(.L_29 - .L_28)
	.align		4
.L_28:
        /*00a4*/ 	.word	index@(.nv.constant0.triton_poi_fused_add_3)
        /*00a8*/ 	.short	0x0210
        /*00aa*/ 	.short	0x0034


	//----- nvinfo : EIATTR_SW_WAR
	.align		4
.L_29:
        /*00ac*/ 	.byte	0x04, 0x36
        /*00ae*/ 	.short	(.L_31 - .L_30)
.L_30:
        /*00b0*/ 	.word	0x00000008
.L_31:


//--------------------- .nv.callgraph             --------------------------
	.section	.nv.callgraph,"",@"SHT_CUDA_CALLGRAPH"
	.align	4
	.sectionentsize	8
	.align		4
        /*0000*/ 	.word	0x00000000
	.align		4
        /*0004*/ 	.word	0xffffffff
	.align		4
        /*0008*/ 	.word	0x00000000
	.align		4
        /*000c*/ 	.word	0xfffffffe
	.align		4
        /*0010*/ 	.word	0x00000000
	.align		4
        /*0014*/ 	.word	0xfffffffd
	.align		4
        /*0018*/ 	.word	0x00000000
	.align		4
        /*001c*/ 	.word	0xfffffffc


//--------------------- .text.triton_poi_fused_add_3 --------------------------
	.section	.text.triton_poi_fused_add_3,"ax",@progbits
	.align	128
        .global         triton_poi_fused_add_3
        .type           triton_poi_fused_add_3,@function
        .size           triton_poi_fused_add_3,(.L_x_1 - triton_poi_fused_add_3)
        .other          triton_poi_fused_add_3,@"STO_CUDA_ENTRY STV_DEFAULT"
triton_poi_fused_add_3:
.text.triton_poi_fused_add_3:
[----:B------:R-:W0:Y:S01]  /*0000*/  LDC R1, c[0x0][0x28] ;  /* 0x00000a00ff017b82 */ /* 0x000e220000000800 */
[----:B------:R-:W1:Y:S07]  /*0010*/  S2R R0, SR_TID.X ;  /* 0x0000000000007919 */ /* 0x000e6e0000002100 */
[----:B------:R-:W2:Y:S01]  /*0020*/  LDC.64 R14, c[0x0][0x220] ;  /* 0x00008800ff0e7b82 */ /* 0x000ea20000000a00 */
[----:B------:R-:W-:Y:S01]  /*0030*/  CS2R R12, SRZ ;  /* 0x00000000000c7805 */ /* 0x000fe2000001ff00 */
[----:B------:R-:W-:Y:S01]  /*0040*/  ULDC.64 UR4, c[0x0][0x208] ;  /* 0x0000820000047ab9 */ /* 0x000fe20000000a00 */
[----:B------:R-:W3:Y:S05]  /*0050*/  S2R R17, SR_CTAID.X ;  /* 0x0000000000117919 */ /* 0x000eea0000002500 */
[----:B------:R-:W4:Y:S08]  /*0060*/  LDC.64 R10, c[0x0][0x210] ;  /* 0x00008400ff0a7b82 */ /* 0x000f300000000a00 */
[----:B------:R-:W5:Y:S08]  /*0070*/  LDC.64 R6, c[0x0][0x230] ;  /* 0x00008c00ff067b82 */ /* 0x000f700000000a00 */
[----:B------:R-:W5:Y:S01]  /*0080*/  LDC.64 R8, c[0x0][0x228] ;  /* 0x00008a00ff087b82 */ /* 0x000f620000000a00 */
[----:B-1----:R-:W-:-:S07]  /*0090*/  LOP3.LUT R0, R0, 0x7f, RZ, 0xc0, !PT ;  /* 0x0000007f00007812 */ /* 0x002fce00078ec0ff */
[----:B------:R-:W1:Y:S01]  /*00a0*/  LDC.64 R4, c[0x0][0x218] ;  /* 0x00008600ff047b82 */ /* 0x000e620000000a00 */
[----:B---3--:R-:W-:Y:S02]  /*00b0*/  SHF.R.S32.HI R2, RZ, 0x18, R17 ;  /* 0x00000018ff027819 */ /* 0x008fe40000011411 */
[----:B------:R-:W-:Y:S02]  /*00c0*/  LEA R17, R17, R0, 0x7 ;  /* 0x0000000011117211 */ /* 0x000fe400078e38ff */
[----:B------:R-:W-:-:S03]  /*00d0*/  SGXT R0, R2, 0x1 ;  /* 0x000000010200781a */ /* 0x000fc60000000200 */
[----:B------:R-:W3:Y:S01]  /*00e0*/  LDC.64 R2, c[0x0][0x238] ;  /* 0x00008e00ff027b82 */ /* 0x000ee20000000a00 */
[C---:B------:R-:W-:Y:S01]  /*00f0*/  ISETP.GE.AND P0, PT, R17.reuse, 0x100, PT ;  /* 0x000001001100780c */ /* 0x040fe20003f06270 */
[----:B--2---:R-:W-:Y:S01]  /*0100*/  IMAD.WIDE R14, R17, 0x4, R14 ;  /* 0x00000004110e7825 */ /* 0x004fe200078e020e */
[----:B------:R-:W-:-:S04]  /*0110*/  LEA.HI R0, R0, R17, RZ, 0x2 ;  /* 0x0000001100007211 */ /* 0x000fc800078f10ff */
[----:B------:R-:W-:-:S04]  /*0120*/  LOP3.LUT R0, R0, 0xfffffffc, RZ, 0xc0, !PT ;  /* 0xfffffffc00007812 */ /* 0x000fc800078ec0ff */
[----:B------:R-:W-:Y:S01]  /*0130*/  IADD3 R19, R17, -R0, RZ ;  /* 0x8000000011137210 */ /* 0x000fe20007ffe0ff */
[----:B------:R-:W-:Y:S01]  /*0140*/  HFMA2.MMA R0, -RZ, RZ, 0, 0 ;  /* 0x00000000ff007435 */ /* 0x000fe200000001ff */
[C---:B----4-:R-:W-:Y:S01]  /*0150*/  IMAD.WIDE R10, R17.reuse, 0x4, R10 ;  /* 0x00000004110a7825 */ /* 0x050fe200078e020a */
[----:B------:R-:W2:Y:S03]  /*0160*/  @!P0 LDG.E R13, desc[UR4][R14.64] ;  /* 0x000000040e0d8981 */ /* 0x000ea6000c1e1900 */
[----:B-----5:R-:W-:Y:S01]  /*0170*/  IMAD.WIDE R6, R17, 0x4, R6 ;  /* 0x0000000411067825 */ /* 0x020fe200078e0206 */
[----:B------:R-:W-:Y:S01]  /*0180*/  CS2R R16, SRZ ;  /* 0x0000000000107805 */ /* 0x000fe2000001ff00 */
[----:B------:R-:W4:Y:S02]  /*0190*/  @!P0 LDG.E R12, desc[UR4][R10.64] ;  /* 0x000000040a0c8981 */ /* 0x000f24000c1e1900 */
[----:B0-----:R-:W-:-:S03]  /*01a0*/  IMAD.WIDE R8, R19, 0x4, R8 ;  /* 0x0000000413087825 */ /* 0x001fc600078e0208 */
[----:B------:R-:W5:Y:S01]  /*01b0*/  @!P0 LDG.E R16, desc[UR4][R6.64] ;  /* 0x0000000406108981 */ /* 0x000f62000c1e1900 */
[----:B-1----:R-:W-:-:S03]  /*01c0*/  IMAD.WIDE R4, R19, 0x4, R4 ;  /* 0x0000000413047825 */ /* 0x002fc600078e0204 */
[----:B------:R-:W2:Y:S01]  /*01d0*/  @!P0 LDG.E.EL R0, desc[UR4][R8.64] ;  /* 0x0000000408008981 */ /* 0x000ea2000c2e1900 */
[----:B---3--:R-:W-:Y:S01]  /*01e0*/  IMAD.WIDE R2, R19, 0x4, R2 ;  /* 0x0000000413027825 */ /* 0x008fe200078e0202 */
[----:B------:R-:W-:Y:S02]  /*01f0*/  MOV R19, RZ ;  /* 0x000000ff00137202 */ /* 0x000fe40000000f00 */
[----:B------:R-:W4:Y:S04]  /*0200*/  @!P0 LDG.E.EL R17, desc[UR4][R4.64] ;  /* 0x0000000404118981 */ /* 0x000f28000c2e1900 */
[----:B------:R-:W5:Y:S01]  /*0210*/  @!P0 LDG.E.EL R19, desc[UR4][R2.64] ;  /* 0x0000000402138981 */ /* 0x000f62000c2e1900 */
[----:B--2---:R-:W-:Y:S01]  /*0220*/  FADD R0, R0, R13 ;  /* 0x0000000d00007221 */ /* 0x004fe20000000000 */
[----:B----4-:R-:W-:Y:S01]  /*0230*/  FADD R17, R17, R12 ;  /* 0x0000000c11117221 */ /* 0x010fe20000000000 */
[----:B-----5:R-:W-:-:S03]  /*0240*/  FADD R16, R19, R16 ;  /* 0x0000001013107221 */ /* 0x020fc60000000000 */
[----:B------:R-:W-:-:S04]  /*0250*/  FADD R17, R0, R17 ;  /* 0x0000001100117221 */ /* 0x000fc80000000000 */
[----:B------:R-:W-:Y:S01]  /*0260*/  FADD R17, R16, R17 ;  /* 0x0000001110117221 */ /* 0x000fe20000000000 */
[----:B------:R-:W-:Y:S06]  /*0270*/  @P0 EXIT ;  /* 0x000000000000094d */ /* 0x000fec0003800000 */
[----:B------:R-:W-:Y:S01]  /*0280*/  STG.E desc[UR4][R10.64], R17 ;  /* 0x000000110a007986 */ /* 0x000fe2000c101904 */
[----:B------:R-:W-:Y:S05]  /*0290*/  EXIT ;  /* 0x000000000000794d */ /* 0x000fea0003800000 */
.L_x_0:
[----:B------:R-:W-:-:S00]  /*02a0*/  BRA `(.L_x_0) ;  /* 0xfffffffc00fc7947 */ /* 0x000fc0000383ffff */
[----:B------:R-:W-:-:S00]  /*02b0*/  NOP ;  /* 0x0000000000007918 */ /* 0x000fc00000000000 */
        /* <DEDUP_REMOVED lines=12> */
.L_x_1:


//--------------------- .nv.constant0.triton_poi_fused_add_3 --------------------------
	.section	.nv.constant0.triton_poi_fused_add_3,"a",@progbits
	.sectionflags	@""
	.align	4
.nv.constant0.triton_poi_fused_add_3:
	.zero		580
